	.headerflags	@"EF_CUDA_TEXMODE_UNIFIED EF_CUDA_64BIT_ADDRESS EF_CUDA_ACCELERATORS EF_CUDA_SM90 EF_CUDA_VIRTUAL_SM(EF_CUDA_SM90)"
	.elftype	@"ET_EXEC"


//--------------------- .nv.info                  --------------------------
	.section	.nv.info,"",@"SHT_CUDA_INFO"
	.align	4


	//----- nvinfo : EIATTR_REGCOUNT
	.align		4
        /*0000*/ 	.byte	0x04, 0x2f
        /*0002*/ 	.short	(.L_3 - .L_2)
	.align		4
.L_2:
        /*0004*/ 	.word	index@(triton_poi_fused__native_batch_norm_legit_no_training_add_29)
        /*0008*/ 	.word	0x00000018


	//----- nvinfo : EIATTR_MIN_STACK_SIZE
	.align		4
.L_3:
        /*000c*/ 	.byte	0x04, 0x12
        /*000e*/ 	.short	(.L_5 - .L_4)
	.align		4
.L_4:
        /*0010*/ 	.word	index@(triton_poi_fused__native_batch_norm_legit_no_training_add_29)
        /*0014*/ 	.word	0x00000000


	//----- nvinfo : EIATTR_FRAME_SIZE
	.align		4
.L_5:
        /*0018*/ 	.byte	0x04, 0x11
        /*001a*/ 	.short	(.L_7 - .L_6)
	.align		4
.L_6:
        /*001c*/ 	.word	index@(triton_poi_fused__native_batch_norm_legit_no_training_add_29)
        /*0020*/ 	.word	0x00000000


	//----- nvinfo : EIATTR_MIN_STACK_SIZE
	.align		4
.L_7:
        /*0024*/ 	.byte	0x04, 0x12
        /*0026*/ 	.short	(.L_9 - .L_8)
	.align		4
.L_8:
        /*0028*/ 	.word	index@(triton_poi_fused__native_batch_norm_legit_no_training_add_29)
        /*002c*/ 	.word	0x00000000
.L_9:


//--------------------- .nv.info.triton_poi_fused__native_batch_norm_legit_no_training_add_29 --------------------------
	.section	.nv.info.triton_poi_fused__native_batch_norm_legit_no_training_add_29,"",@"SHT_CUDA_INFO"
	.sectionflags	@""
	.align	4


	//----- nvinfo : EIATTR_CUDA_API_VERSION
	.align		4
        /*0000*/ 	.byte	0x04, 0x37
        /*0002*/ 	.short	(.L_11 - .L_10)
.L_10:
        /*0004*/ 	.word	0x0000007c


	//----- nvinfo : EIATTR_KPARAM_INFO
	.align		4
.L_11:
        /*0008*/ 	.byte	0x04, 0x17
        /*000a*/ 	.short	(.L_13 - .L_12)
.L_12:
        /*000c*/ 	.word	0x00000000
        /*0010*/ 	.short	0x0008
        /*0012*/ 	.short	0x003c
        /*0014*/ 	.byte	0x00, 0xf0, 0x11, 0x00


	//----- nvinfo : EIATTR_KPARAM_INFO
	.align		4
.L_13:
        /*0018*/ 	.byte	0x04, 0x17
        /*001a*/ 	.short	(.L_15 - .L_14)
.L_14:
        /*001c*/ 	.word	0x00000000
        /*0020*/ 	.short	0x0007
        /*0022*/ 	.short	0x0038
        /*0024*/ 	.byte	0x00, 0xf0, 0x11, 0x00


	//----- nvinfo : EIATTR_KPARAM_INFO
	.align		4
.L_15:
        /*0028*/ 	.byte	0x04, 0x17
        /*002a*/ 	.short	(.L_17 - .L_16)
.L_16:
        /*002c*/ 	.word	0x00000000
        /*0030*/ 	.short	0x0006
        /*0032*/ 	.short	0x0030
        /*0034*/ 	.byte	0x00, 0xf4, 0x21, 0x00


	//----- nvinfo : EIATTR_KPARAM_INFO
	.align		4
.L_17:
        /*0038*/ 	.byte	0x04, 0x17
        /*003a*/ 	.short	(.L_19 - .L_18)
.L_18:
        /*003c*/ 	.word	0x00000000
        /*0040*/ 	.short	0x0005
        /*0042*/ 	.short	0x0028
        /*0044*/ 	.byte	0x00, 0xf4, 0x21, 0x00


	//----- nvinfo : EIATTR_KPARAM_INFO
	.align		4
.L_19:
        /*0048*/ 	.byte	0x04, 0x17
        /*004a*/ 	.short	(.L_21 - .L_20)
.L_20:
        /*004c*/ 	.word	0x00000000
        /*0050*/ 	.short	0x0004
        /*0052*/ 	.short	0x0020
        /*0054*/ 	.byte	0x00, 0xf4, 0x21, 0x00


	//----- nvinfo : EIATTR_KPARAM_INFO
	.align		4
.L_21:
        /*0058*/ 	.byte	0x04, 0x17
        /*005a*/ 	.short	(.L_23 - .L_22)
.L_22:
        /*005c*/ 	.word	0x00000000
        /*0060*/ 	.short	0x0003
        /*0062*/ 	.short	0x0018
        /*0064*/ 	.byte	0x00, 0xf4, 0x21, 0x00


	//----- nvinfo : EIATTR_KPARAM_INFO
	.align		4
.L_23:
        /*0068*/ 	.byte	0x04, 0x17
        /*006a*/ 	.short	(.L_25 - .L_24)
.L_24:
        /*006c*/ 	.word	0x00000000
        /*0070*/ 	.short	0x0002
        /*0072*/ 	.short	0x0010
        /*0074*/ 	.byte	0x00, 0xf4, 0x21, 0x00


	//----- nvinfo : EIATTR_KPARAM_INFO
	.align		4
.L_25:
        /*0078*/ 	.byte	0x04, 0x17
        /*007a*/ 	.short	(.L_27 - .L_26)
.L_26:
        /*007c*/ 	.word	0x00000000
        /*0080*/ 	.short	0x0001
        /*0082*/ 	.short	0x0008
        /*0084*/ 	.byte	0x00, 0xf4, 0x21, 0x00


	//----- nvinfo : EIATTR_KPARAM_INFO
	.align		4
.L_27:
        /*0088*/ 	.byte	0x04, 0x17
        /*008a*/ 	.short	(.L_29 - .L_28)
.L_28:
        /*008c*/ 	.word	0x00000000
        /*0090*/ 	.short	0x0000
        /*0092*/ 	.short	0x0000
        /*0094*/ 	.byte	0x00, 0xf4, 0x21, 0x00


	//----- nvinfo : EIATTR_SPARSE_MMA_MASK
	.align		4
.L_29:
        /*0098*/ 	.byte	0x03, 0x50
        /*009a*/ 	.short	0x0000


	//----- nvinfo : EIATTR_MAXREG_COUNT
	.align		4
        /*009c*/ 	.byte	0x03, 0x1b
        /*009e*/ 	.short	0x00ff


	//----- nvinfo : EIATTR_EXIT_INSTR_OFFSETS
	.align		4
        /*00a0*/ 	.byte	0x04, 0x1c
        /*00a2*/ 	.short	(.L_31 - .L_30)


	//   ....[0]....
.L_30:
        /*00a4*/ 	.word	0x000005d0


	//   ....[1]....
        /*00a8*/ 	.word	0x000005f0


	//----- nvinfo : EIATTR_REQNTID
	.align		4
.L_31:
        /*00ac*/ 	.byte	0x04, 0x10
        /*00ae*/ 	.short	(.L_33 - .L_32)
.L_32:
        /*00b0*/ 	.word	0x00000080
        /*00b4*/ 	.word	0x00000001
        /*00b8*/ 	.word	0x00000001


	//----- nvinfo : EIATTR_CBANK_PARAM_SIZE
	.align		4
.L_33:
        /*00bc*/ 	.byte	0x03, 0x19
        /*00be*/ 	.short	0x0040


	//----- nvinfo : EIATTR_PARAM_CBANK
	.align		4
        /*00c0*/ 	.byte	0x04, 0x0a
        /*00c2*/ 	.short	(.L_35 - .L_34)
	.align		4
.L_34:
        /*00c4*/ 	.word	index@(.nv.constant0.triton_poi_fused__native_batch_norm_legit_no_training_add_29)
        /*00c8*/ 	.short	0x0210
        /*00ca*/ 	.short	0x0040


	//----- nvinfo : EIATTR_SW_WAR
	.align		4
.L_35:
        /*00cc*/ 	.byte	0x04, 0x36
        /*00ce*/ 	.short	(.L_37 - .L_36)
.L_36:
        /*00d0*/ 	.word	0x00000008
.L_37:


//--------------------- .nv.callgraph             --------------------------
	.section	.nv.callgraph,"",@"SHT_CUDA_CALLGRAPH"
	.align	4
	.sectionentsize	8
	.align		4
        /*0000*/ 	.word	0x00000000
	.align		4
        /*0004*/ 	.word	0xffffffff
	.align		4
        /*0008*/ 	.word	0x00000000
	.align		4
        /*000c*/ 	.word	0xfffffffe
	.align		4
        /*0010*/ 	.word	0x00000000
	.align		4
        /*0014*/ 	.word	0xfffffffd
	.align		4
        /*0018*/ 	.word	0x00000000
	.align		4
        /*001c*/ 	.word	0xfffffffc


//--------------------- .nv.constant4             --------------------------
	.section	.nv.constant4,"a",@progbits
	.align	8
	.align		8
.nv.constant4:
        /*0000*/ 	.dword	_$_str
	.align		8
        /*0008*/ 	.dword	_$_str_$_2


//--------------------- .text.triton_poi_fused__native_batch_norm_legit_no_training_add_29 --------------------------
	.section	.text.triton_poi_fused__native_batch_norm_legit_no_training_add_29,"ax",@progbits
	.sectionflags	@"SHF_BARRIERS=1"
	.align	128
        .global         triton_poi_fused__native_batch_norm_legit_no_training_add_29
        .type           triton_poi_fused__native_batch_norm_legit_no_training_add_29,@function
        .size           triton_poi_fused__native_batch_norm_legit_no_training_add_29,(.L_x_1 - triton_poi_fused__native_batch_norm_legit_no_training_add_29)
        .other          triton_poi_fused__native_batch_norm_legit_no_training_add_29,@"STO_CUDA_ENTRY STV_DEFAULT"
triton_poi_fused__native_batch_norm_legit_no_training_add_29:
.text.triton_poi_fused__native_batch_norm_legit_no_training_add_29:
[----:B------:R-:W0:Y:S01]  /*0000*/  LDC R1, c[0x0][0x28] ;  /* 0x00000a00ff017b82 */ /* 0x000e220000000800 */
[----:B------:R-:W1:Y:S07]  /*0010*/  S2R R4, SR_CTAID.X ;  /* 0x0000000000047919 */ /* 0x000e6e0000002500 */
[----:B------:R-:W2:Y:S01]  /*0020*/  LDC.64 R10, c[0x0][0x210] ;  /* 0x00008400ff0a7b82 */ /* 0x000ea20000000a00 */
[----:B------:R-:W-:Y:S01]  /*0030*/  ULDC.64 UR6, c[0x0][0x208] ;  /* 0x0000820000067ab9 */ /* 0x000fe20000000a00 */
[----:B------:R-:W3:Y:S01]  /*0040*/  S2R R3, SR_TID.X ;  /* 0x0000000000037919 */ /* 0x000ee20000002100 */
[----:B------:R-:W4:Y:S05]  /*0050*/  S2R R2, SR_CTAID.Y ;  /* 0x0000000000027919 */ /* 0x000f2a0000002600 */
[----:B------:R-:W5:Y:S01]  /*0060*/  S2UR UR5, SR_CgaCtaId ;  /* 0x00000000000579c3 */ /* 0x000f620000008800 */
[----:B------:R-:W-:-:S07]  /*0070*/  UMOV UR4, 0x400 ;  /* 0x0000040000047882 */ /* 0x000fce0000000000 */
[----:B------:R-:W5:Y:S08]  /*0080*/  LDC.64 R8, c[0x0][0x218] ;  /* 0x00008600ff087b82 */ /* 0x000f700000000a00 */
[----:B------:R-:W5:Y:S01]  /*0090*/  LDC.64 R16, c[0x0][0x228] ;  /* 0x00008a00ff107b82 */ /* 0x000f620000000a00 */
[----:B-1----:R-:W-:-:S07]  /*00a0*/  IMAD.SHL.U32 R4, R4, 0x80, RZ ;  /* 0x0000008004047824 */ /* 0x002fce00078e00ff */
[----:B------:R-:W1:Y:S01]  /*00b0*/  LDC.64 R18, c[0x0][0x230] ;  /* 0x00008c00ff127b82 */ /* 0x000e620000000a00 */
[----:B---3--:R-:W-:Y:S01]  /*00c0*/  IMAD.SHL.U32 R13, R3, 0x2, RZ ;  /* 0x00000002030d7824 */ /* 0x008fe200078e00ff */
[----:B------:R-:W-:Y:S01]  /*00d0*/  SHF.R.U32.HI R5, RZ, 0x6, R3 ;  /* 0x00000006ff057819 */ /* 0x000fe20000011603 */
[----:B----4-:R-:W-:-:S03]  /*00e0*/  IMAD.SHL.U32 R0, R2, 0x2, RZ ;  /* 0x0000000202007824 */ /* 0x010fc600078e00ff */
[----:B------:R-:W-:Y:S02]  /*00f0*/  SGXT.U32 R5, R5, 0x1 ;  /* 0x000000010505781a */ /* 0x000fe40000000000 */
[----:B------:R-:W-:Y:S02]  /*0100*/  LOP3.LUT R6, R4, 0x7e, R13, 0xf8, !PT ;  /* 0x0000007e04067812 */ /* 0x000fe400078ef80d */
[----:B------:R-:W-:Y:S02]  /*0110*/  LOP3.LUT R5, R0, R5, RZ, 0xfc, !PT ;  /* 0x0000000500057212 */ /* 0x000fe400078efcff */
[----:B------:R-:W-:-:S04]  /*0120*/  ISETP.GE.AND P0, PT, R6, 0x60, PT ;  /* 0x000000600600780c */ /* 0x000fc80003f06270 */
[C---:B------:R-:W-:Y:S01]  /*0130*/  ISETP.LT.AND P0, PT, R5.reuse, 0x40, !P0 ;  /* 0x000000400500780c */ /* 0x040fe20004701270 */
[----:B------:R-:W-:Y:S01]  /*0140*/  IMAD R5, R5, 0x60, R6 ;  /* 0x0000006005057824 */ /* 0x000fe200078e0206 */
[----:B------:R-:W-:-:S03]  /*0150*/  CS2R R6, SRZ ;  /* 0x0000000000067805 */ /* 0x000fc6000001ff00 */
[----:B--2---:R-:W-:-:S08]  /*0160*/  IMAD.WIDE R10, R5, 0x4, R10 ;  /* 0x00000004050a7825 */ /* 0x004fd000078e020a */
[----:B------:R-:W2:Y:S01]  /*0170*/  @P0 LDG.E.EL.64 R6, desc[UR6][R10.64] ;  /* 0x000000060a060981 */ /* 0x000ea2000c2e1b00 */
[----:B------:R-:W-:Y:S01]  /*0180*/  SHF.R.U32.HI R14, RZ, 0x7, R13 ;  /* 0x00000007ff0e7819 */ /* 0x000fe2000001160d */
[----:B-----5:R-:W-:Y:S01]  /*0190*/  UPRMT UR4, UR5, 0x654, UR4 ;  /* 0x0000065405047896 */ /* 0x020fe20008000004 */
[----:B------:R-:W-:Y:S02]  /*01a0*/  LOP3.LUT R12, R13, 0xfe, RZ, 0xc0, !PT ;  /* 0x000000fe0d0c7812 */ /* 0x000fe400078ec0ff */
[----:B------:R-:W-:-:S04]  /*01b0*/  SGXT.U32 R14, R14, 0x1 ;  /* 0x000000010e0e781a */ /* 0x000fc80000000000 */
[----:B------:R-:W-:Y:S02]  /*01c0*/  LOP3.LUT R13, R14, 0xfe, R13, 0xf8, !PT ;  /* 0x000000fe0e0d7812 */ /* 0x000fe400078ef80d */
[----:B------:R-:W-:Y:S02]  /*01d0*/  LEA R15, R14, UR4, 0x2 ;  /* 0x000000040e0f7c11 */ /* 0x000fe4000f8e10ff */
[----:B------:R-:W-:Y:S02]  /*01e0*/  LEA R21, R13, UR4, 0x2 ;  /* 0x000000040d157c11 */ /* 0x000fe4000f8e10ff */
[----:B------:R-:W-:Y:S01]  /*01f0*/  LEA R20, R12, R15, 0x2 ;  /* 0x0000000f0c147211 */ /* 0x000fe200078e10ff */
[----:B0-----:R-:W-:Y:S01]  /*0200*/  IMAD.WIDE R12, R5, 0x4, R8 ;  /* 0x00000004050c7825 */ /* 0x001fe200078e0208 */
[----:B------:R-:W-:Y:S01]  /*0210*/  CS2R R8, SRZ ;  /* 0x0000000000087805 */ /* 0x000fe2000001ff00 */
[----:B--2---:R-:W-:Y:S01]  /*0220*/  STS [R21], R6 ;  /* 0x0000000615007388 */ /* 0x004fe20000000800 */
[----:B------:R-:W-:Y:S01]  /*0230*/  LOP3.LUT R10, R3, 0x7f, RZ, 0xc0, !PT ;  /* 0x0000007f030a7812 */ /* 0x000fe200078ec0ff */
[----:B------:R-:W-:Y:S01]  /*0240*/  IMAD.MOV.U32 R11, RZ, RZ, RZ ;  /* 0x000000ffff0b7224 */ /* 0x000fe200078e00ff */
[----:B------:R-:W0:Y:S01]  /*0250*/  LDC.64 R14, c[0x0][0x220] ;  /* 0x00008800ff0e7b82 */ /* 0x000e220000000a00 */
[----:B------:R2:W-:Y:S07]  /*0260*/  STS [R20+0x4], R7 ;  /* 0x0000040714007388 */ /* 0x0005ee0000000800 */
[----:B------:R-:W-:Y:S01]  /*0270*/  BAR.SYNC.DEFER_BLOCKING 0x0 ;  /* 0x0000000000007b1d */ /* 0x000fe20000010000 */
[----:B------:R-:W-:-:S02]  /*0280*/  LEA R10, R10, UR4, 0x2 ;  /* 0x000000040a0a7c11 */ /* 0x000fc4000f8e10ff */
[----:B------:R-:W-:-:S05]  /*0290*/  LOP3.LUT R5, R4, 0x7f, R3, 0xf8, !PT ;  /* 0x0000007f04057812 */ /* 0x000fca00078ef803 */
[----:B--2---:R-:W2:Y:S01]  /*02a0*/  LDC.64 R6, c[0x0][0x238] ;  /* 0x00008e00ff067b82 */ /* 0x004ea20000000a00 */
[----:B------:R3:W4:Y:S01]  /*02b0*/  @P0 LDG.E.EL.64 R8, desc[UR6][R12.64] ;  /* 0x000000060c080981 */ /* 0x000722000c2e1b00 */
[C---:B------:R-:W-:Y:S01]  /*02c0*/  ISETP.GE.AND P0, PT, R5.reuse, 0x60, PT ;  /* 0x000000600500780c */ /* 0x040fe20003f06270 */
[C---:B------:R-:W-:Y:S02]  /*02d0*/  IMAD.WIDE R16, R5.reuse, 0x4, R16 ;  /* 0x0000000405107825 */ /* 0x040fe400078e0210 */
[----:B------:R-:W-:Y:S04]  /*02e0*/  LDS R4, [R10] ;  /* 0x000000000a047984 */ /* 0x000fe80000000800 */
[----:B------:R-:W-:Y:S01]  /*02f0*/  LDS R3, [R10+0x204] ;  /* 0x000204000a037984 */ /* 0x000fe20000000800 */
[----:B------:R-:W-:Y:S01]  /*0300*/  BAR.SYNC.DEFER_BLOCKING 0x0 ;  /* 0x0000000000007b1d */ /* 0x000fe20000010000 */
[----:B---3--:R-:W-:Y:S01]  /*0310*/  CS2R R12, SRZ ;  /* 0x00000000000c7805 */ /* 0x008fe2000001ff00 */
[----:B0-----:R-:W-:-:S04]  /*0320*/  IMAD.WIDE R14, R5, 0x4, R14 ;  /* 0x00000004050e7825 */ /* 0x001fc800078e020e */
[----:B-1----:R-:W-:-:S04]  /*0330*/  IMAD.WIDE R18, R5, 0x4, R18 ;  /* 0x0000000405127825 */ /* 0x002fc800078e0212 */
[----:B--2---:R-:W-:Y:S01]  /*0340*/  IMAD.WIDE R6, R5, 0x4, R6 ;  /* 0x0000000405067825 */ /* 0x004fe200078e0206 */
[----:B----4-:R0:W-:Y:S04]  /*0350*/  STS [R21], R8 ;  /* 0x0000000815007388 */ /* 0x0101e80000000800 */
[----:B------:R-:W-:Y:S01]  /*0360*/  STS [R20+0x4], R9 ;  /* 0x0000040914007388 */ /* 0x000fe20000000800 */
[----:B------:R-:W-:Y:S06]  /*0370*/  BAR.SYNC.DEFER_BLOCKING 0x0 ;  /* 0x0000000000007b1d */ /* 0x000fec0000010000 */
[----:B------:R-:W2:Y:S01]  /*0380*/  @!P0 LDG.E.EL R11, desc[UR6][R16.64] ;  /* 0x00000006100b8981 */ /* 0x000ea2000c2e1900 */
[----:B0-----:R-:W-:-:S03]  /*0390*/  IMAD.MOV.U32 R8, RZ, RZ, RZ ;  /* 0x000000ffff087224 */ /* 0x001fc600078e00ff */
[----:B------:R0:W3:Y:S04]  /*03a0*/  @!P0 LDG.E.EL R12, desc[UR6][R14.64] ;  /* 0x000000060e0c8981 */ /* 0x0000e8000c2e1900 */
[----:B------:R-:W4:Y:S04]  /*03b0*/  @!P0 LDG.E.EL R13, desc[UR6][R18.64] ;  /* 0x00000006120d8981 */ /* 0x000f28000c2e1900 */
[----:B------:R1:W4:Y:S01]  /*03c0*/  @!P0 LDG.E.EL R8, desc[UR6][R6.64] ;  /* 0x0000000606088981 */ /* 0x000322000c2e1900 */
[----:B------:R-:W-:Y:S02]  /*03d0*/  ISETP.LT.AND P0, PT, R0, 0x40, !P0 ;  /* 0x000000400000780c */ /* 0x000fe40004701270 */
[----:B0-----:R-:W-:Y:S01]  /*03e0*/  SHF.R.S32.HI R15, RZ, 0x1e, R2 ;  /* 0x0000001eff0f7819 */ /* 0x001fe20000011402 */
[----:B------:R-:W3:Y:S01]  /*03f0*/  LDS R9, [R10] ;  /* 0x000000000a097984 */ /* 0x000ee20000000800 */
[----:B------:R-:W-:-:S02]  /*0400*/  HFMA2.MMA R2, -RZ, RZ, 1.625, 0 ;  /* 0x3e800000ff027435 */ /* 0x000fc400000001ff */
[----:B------:R-:W-:Y:S01]  /*0410*/  SGXT R15, R15, 0x1 ;  /* 0x000000010f0f781a */ /* 0x000fe20000000200 */
[----:B-1----:R-:W0:Y:S03]  /*0420*/  LDC.64 R6, c[0x0][0x240] ;  /* 0x00009000ff067b82 */ /* 0x002e260000000a00 */
[----:B------:R-:W-:-:S04]  /*0430*/  LEA.HI R15, R15, R0, RZ, 0x4 ;  /* 0x000000000f0f7211 */ /* 0x000fc800078f20ff */
[----:B------:R-:W-:Y:S02]  /*0440*/  LOP3.LUT R19, R15, 0xfffffff0, RZ, 0xc0, !PT ;  /* 0xfffffff00f137812 */ /* 0x000fe400078ec0ff */
[----:B------:R-:W-:Y:S01]  /*0450*/  SHF.R.S32.HI R15, RZ, 0x4, R15 ;  /* 0x00000004ff0f7819 */ /* 0x000fe2000001140f */
[----:B--2---:R-:W-:Y:S02]  /*0460*/  FADD R16, R11, 9.9999997473787516356e-06 ;  /* 0x3727c5ac0b107421 */ /* 0x004fe40000000000 */
[----:B------:R1:W2:Y:S02]  /*0470*/  LDS R11, [R10+0x204] ;  /* 0x000204000a0b7984 */ /* 0x0002a40000000800 */
[----:B------:R-:W5:Y:S01]  /*0480*/  MUFU.SQRT R17, R16 ;  /* 0x0000001000117308 */ /* 0x000f620000002000 */
[----:B---3--:R-:W-:Y:S01]  /*0490*/  FADD R9, R9, -R12 ;  /* 0x8000000c09097221 */ /* 0x008fe20000000000 */
[C---:B-----5:R-:W-:Y:S02]  /*04a0*/  FSETP.GT.AND P1, PT, R17.reuse, 8.50705917302346158658e+37, PT ;  /* 0x7e8000001100780b */ /* 0x060fe40003f24000 */
[----:B------:R-:W-:-:S02]  /*04b0*/  FSETP.GEU.AND P2, PT, R17, 1.175494350822287508e-38, PT ;  /* 0x008000001100780b */ /* 0x000fc40003f4e000 */
[----:B-1----:R-:W-:Y:S01]  /*04c0*/  FSEL R10, R2, 1, P1 ;  /* 0x3f800000020a7808 */ /* 0x002fe20000800000 */
[----:B------:R-:W-:-:S04]  /*04d0*/  IMAD.IADD R2, R0, 0x1, -R19 ;  /* 0x0000000100027824 */ /* 0x000fc800078e0a13 */
[----:B------:R-:W-:-:S04]  /*04e0*/  IMAD R2, R15, 0x600, R2 ;  /* 0x000006000f027824 */ /* 0x000fc800078e0202 */
[----:B------:R-:W-:Y:S01]  /*04f0*/  @P1 FMUL R17, R17, 0.25 ;  /* 0x3e80000011111820 */ /* 0x000fe20000400000 */
[----:B------:R-:W-:Y:S01]  /*0500*/  LEA R5, R5, R2, 0x4 ;  /* 0x0000000205057211 */ /* 0x000fe200078e20ff */
[----:B------:R-:W-:Y:S02]  /*0510*/  @!P2 FMUL R10, R10, 16777216 ;  /* 0x4b8000000a0aa820 */ /* 0x000fe40000400000 */
[----:B------:R-:W-:Y:S02]  /*0520*/  @!P2 FMUL R17, R17, 16777216 ;  /* 0x4b8000001111a820 */ /* 0x000fe40000400000 */
[----:B0-----:R-:W-:-:S04]  /*0530*/  IMAD.WIDE R6, R5, 0x4, R6 ;  /* 0x0000000405067825 */ /* 0x001fc800078e0206 */
[----:B------:R-:W0:Y:S01]  /*0540*/  MUFU.RCP R17, R17 ;  /* 0x0000001100117308 */ /* 0x000e220000001000 */
[----:B--2---:R-:W-:Y:S01]  /*0550*/  FADD R11, R11, -R12 ;  /* 0x8000000c0b0b7221 */ /* 0x004fe20000000000 */
[----:B0-----:R-:W-:-:S04]  /*0560*/  FMUL R10, R17, R10 ;  /* 0x0000000a110a7220 */ /* 0x001fc80000400000 */
[-C--:B------:R-:W-:Y:S01]  /*0570*/  FMUL R9, R9, R10.reuse ;  /* 0x0000000a09097220 */ /* 0x080fe20000400000 */
[----:B------:R-:W-:-:S03]  /*0580*/  FMUL R11, R11, R10 ;  /* 0x0000000a0b0b7220 */ /* 0x000fc60000400000 */
[-CC-:B----4-:R-:W-:Y:S01]  /*0590*/  FFMA R9, R9, R13.reuse, R8.reuse ;  /* 0x0000000d09097223 */ /* 0x190fe20000000008 */
[----:B------:R-:W-:-:S03]  /*05a0*/  FFMA R8, R11, R13, R8 ;  /* 0x0000000d0b087223 */ /* 0x000fc60000000008 */
[----:B------:R-:W-:Y:S01]  /*05b0*/  FADD R2, R4, R9 ;  /* 0x0000000904027221 */ /* 0x000fe20000000000 */
[----:B------:R-:W-:Y:S01]  /*05c0*/  FADD R3, R3, R8 ;  /* 0x0000000803037221 */ /* 0x000fe20000000000 */
[----:B------:R-:W-:Y:S06]  /*05d0*/  @!P0 EXIT ;  /* 0x000000000000894d */ /* 0x000fec0003800000 */
[----:B------:R-:W-:Y:S01]  /*05e0*/  STG.E.64 desc[UR6][R6.64], R2 ;  /* 0x0000000206007986 */ /* 0x000fe2000c101b06 */
[----:B------:R-:W-:Y:S05]  /*05f0*/  EXIT ;  /* 0x000000000000794d */ /* 0x000fea0003800000 */
.L_x_0:
[----:B------:R-:W-:-:S00]  /*0600*/  BRA `(.L_x_0) ;  /* 0xfffffffc00fc7947 */ /* 0x000fc0000383ffff */
[----:B------:R-:W-:-:S00]  /*0610*/  NOP ;  /* 0x0000000000007918 */ /* 0x000fc00000000000 */
        /* <DEDUP_REMOVED lines=14> */
.L_x_1:


//--------------------- .nv.global.init           --------------------------
	.section	.nv.global.init,"aw",@progbits
.nv.global.init:
	.type		_$_str,@object
	.size		_$_str,(_$_str_$_2 - _$_str)
_$_str:
        /*0000*/ 	.byte	0x5f, 0x5f, 0x43, 0x55, 0x44, 0x41, 0x5f, 0x46, 0x54, 0x5a, 0x00
	.type		_$_str_$_2,@object
	.size		_$_str_$_2,(.L_1 - _$_str_$_2)
_$_str_$_2:
        /*000b*/ 	.byte	0x5f, 0x5f, 0x43, 0x55, 0x44, 0x41, 0x5f, 0x50, 0x52, 0x45, 0x43, 0x5f, 0x53, 0x51, 0x52, 0x54
        /*001b*/ 	.byte	0x00
.L_1:


//--------------------- .nv.shared.triton_poi_fused__native_batch_norm_legit_no_training_add_29 --------------------------
	.section	.nv.shared.triton_poi_fused__native_batch_norm_legit_no_training_add_29,"aw",@nobits
	.sectionflags	@""
	.align	16
	.zero		1024


//--------------------- .nv.constant0.triton_poi_fused__native_batch_norm_legit_no_training_add_29 --------------------------
	.section	.nv.constant0.triton_poi_fused__native_batch_norm_legit_no_training_add_29,"a",@progbits
	.sectionflags	@""
	.align	4
.nv.constant0.triton_poi_fused__native_batch_norm_legit_no_training_add_29:
	.zero		592
